//
// Generated by NVIDIA NVVM Compiler
//
// Compiler Build ID: CL-36424714
// Cuda compilation tools, release 13.0, V13.0.88
// Based on NVVM 20.0.0
//

.version 9.0
.target sm_100
.address_size 64

	// .globl	_Z8k_upwindllPdS_

.visible .entry _Z8k_upwindllPdS_(
	.param .u64 _Z8k_upwindllPdS__param_0,
	.param .u64 _Z8k_upwindllPdS__param_1,
	.param .u64 .ptr .align 1 _Z8k_upwindllPdS__param_2,
	.param .u64 .ptr .align 1 _Z8k_upwindllPdS__param_3
)
{
	.reg .pred 	%p<3>;
	.reg .b32 	%r<6>;
	.reg .b64 	%rd<18>;
	.reg .b64 	%fd<5>;

	ld.param.u64 	%rd2, [_Z8k_upwindllPdS__param_0];
	ld.param.u64 	%rd3, [_Z8k_upwindllPdS__param_1];
	ld.param.u64 	%rd4, [_Z8k_upwindllPdS__param_2];
	ld.param.u64 	%rd5, [_Z8k_upwindllPdS__param_3];
	mov.u32 	%r1, %tid.x;
	mov.u32 	%r2, %ntid.x;
	mov.u32 	%r3, %ctaid.x;
	mad.lo.s32 	%r4, %r2, %r3, %r1;
	cvt.u64.u32 	%rd1, %r4;
	setp.le.s64 	%p1, %rd2, %rd1;
	@%p1 bra 	$L__BB0_2;
	cvta.to.global.u64 	%rd6, %rd4;
	cvta.to.global.u64 	%rd7, %rd5;
	mov.u32 	%r5, %ctaid.y;
	cvt.u64.u32 	%rd8, %r5;
	mad.lo.s64 	%rd9, %rd2, %rd8, %rd1;
	setp.eq.s32 	%p2, %r5, 0;
	selp.b64 	%rd10, %rd3, %rd8, %p2;
	add.s64 	%rd11, %rd10, -1;
	mad.lo.s64 	%rd12, %rd11, %rd2, %rd1;
	shl.b64 	%rd13, %rd9, 3;
	add.s64 	%rd14, %rd6, %rd13;
	ld.global.f64 	%fd1, [%rd14];
	shl.b64 	%rd15, %rd12, 3;
	add.s64 	%rd16, %rd6, %rd15;
	ld.global.f64 	%fd2, [%rd16];
	sub.f64 	%fd3, %fd1, %fd2;
	fma.rn.f64 	%fd4, %fd3, 0dBFE0000000000000, %fd1;
	add.s64 	%rd17, %rd7, %rd13;
	st.global.f64 	[%rd17], %fd4;
$L__BB0_2:
	ret;

}
	// .globl	_Z6k_initllddPd
.visible .entry _Z6k_initllddPd(
	.param .u64 _Z6k_initllddPd_param_0,
	.param .u64 _Z6k_initllddPd_param_1,
	.param .f64 _Z6k_initllddPd_param_2,
	.param .f64 _Z6k_initllddPd_param_3,
	.param .u64 .ptr .align 1 _Z6k_initllddPd_param_4
)
{
	.reg .pred 	%p<5>;
	.reg .b32 	%r<21>;
	.reg .b32 	%f<3>;
	.reg .b64 	%rd<9>;
	.reg .b64 	%fd<35>;

	ld.param.u64 	%rd2, [_Z6k_initllddPd_param_0];
	ld.param.f64 	%fd6, [_Z6k_initllddPd_param_2];
	ld.param.f64 	%fd7, [_Z6k_initllddPd_param_3];
	ld.param.u64 	%rd3, [_Z6k_initllddPd_param_4];
	mov.u32 	%r6, %tid.x;
	mov.u32 	%r7, %ntid.x;
	mov.u32 	%r8, %ctaid.x;
	mad.lo.s32 	%r1, %r7, %r8, %r6;
	cvt.u64.u32 	%rd1, %r1;
	setp.le.s64 	%p1, %rd2, %rd1;
	@%p1 bra 	$L__BB1_5;
	mov.u32 	%r2, %ctaid.y;
	cvt.rn.f64.u32 	%fd8, %r2;
	fma.rn.f64 	%fd9, %fd7, %fd8, 0dBFF0000000000000;
	cvt.rn.f64.u32 	%fd10, %r1;
	fma.rn.f64 	%fd11, %fd6, %fd10, 0dBFF0000000000000;
	mul.f64 	%fd12, %fd11, 0dC049000000000000;
	mul.f64 	%fd13, %fd9, 0dC049000000000000;
	mul.f64 	%fd14, %fd9, %fd13;
	fma.rn.f64 	%fd1, %fd11, %fd12, %fd14;
	fma.rn.f64 	%fd15, %fd1, 0d3FF71547652B82FE, 0d4338000000000000;
	{
	.reg .b32 %temp; 
	mov.b64 	{%r3, %temp}, %fd15;
	}
	mov.f64 	%fd16, 0dC338000000000000;
	add.rn.f64 	%fd17, %fd15, %fd16;
	fma.rn.f64 	%fd18, %fd17, 0dBFE62E42FEFA39EF, %fd1;
	fma.rn.f64 	%fd19, %fd17, 0dBC7ABC9E3B39803F, %fd18;
	fma.rn.f64 	%fd20, %fd19, 0d3E5ADE1569CE2BDF, 0d3E928AF3FCA213EA;
	fma.rn.f64 	%fd21, %fd20, %fd19, 0d3EC71DEE62401315;
	fma.rn.f64 	%fd22, %fd21, %fd19, 0d3EFA01997C89EB71;
	fma.rn.f64 	%fd23, %fd22, %fd19, 0d3F2A01A014761F65;
	fma.rn.f64 	%fd24, %fd23, %fd19, 0d3F56C16C1852B7AF;
	fma.rn.f64 	%fd25, %fd24, %fd19, 0d3F81111111122322;
	fma.rn.f64 	%fd26, %fd25, %fd19, 0d3FA55555555502A1;
	fma.rn.f64 	%fd27, %fd26, %fd19, 0d3FC5555555555511;
	fma.rn.f64 	%fd28, %fd27, %fd19, 0d3FE000000000000B;
	fma.rn.f64 	%fd29, %fd28, %fd19, 0d3FF0000000000000;
	fma.rn.f64 	%fd30, %fd29, %fd19, 0d3FF0000000000000;
	{
	.reg .b32 %temp; 
	mov.b64 	{%r4, %temp}, %fd30;
	}
	{
	.reg .b32 %temp; 
	mov.b64 	{%temp, %r5}, %fd30;
	}
	shl.b32 	%r9, %r3, 20;
	add.s32 	%r10, %r9, %r5;
	mov.b64 	%fd34, {%r4, %r10};
	{
	.reg .b32 %temp; 
	mov.b64 	{%temp, %r11}, %fd1;
	}
	mov.b32 	%f2, %r11;
	abs.f32 	%f1, %f2;
	setp.lt.f32 	%p2, %f1, 0f4086232B;
	@%p2 bra 	$L__BB1_4;
	setp.lt.f64 	%p3, %fd1, 0d0000000000000000;
	add.f64 	%fd31, %fd1, 0d7FF0000000000000;
	selp.f64 	%fd34, 0d0000000000000000, %fd31, %p3;
	setp.geu.f32 	%p4, %f1, 0f40874800;
	@%p4 bra 	$L__BB1_4;
	shr.u32 	%r12, %r3, 31;
	add.s32 	%r13, %r3, %r12;
	shr.s32 	%r14, %r13, 1;
	shl.b32 	%r15, %r14, 20;
	add.s32 	%r16, %r5, %r15;
	mov.b64 	%fd32, {%r4, %r16};
	sub.s32 	%r17, %r3, %r14;
	shl.b32 	%r18, %r17, 20;
	add.s32 	%r19, %r18, 1072693248;
	mov.b32 	%r20, 0;
	mov.b64 	%fd33, {%r20, %r19};
	mul.f64 	%fd34, %fd33, %fd32;
$L__BB1_4:
	cvt.u64.u32 	%rd4, %r2;
	mad.lo.s64 	%rd5, %rd2, %rd4, %rd1;
	cvta.to.global.u64 	%rd6, %rd3;
	shl.b64 	%rd7, %rd5, 3;
	add.s64 	%rd8, %rd6, %rd7;
	st.global.f64 	[%rd8], %fd34;
$L__BB1_5:
	ret;

}


// ===== COMPILED SASS (sm_100) =====

	.target	sm_100

	.elftype	@"ET_EXEC"


//--------------------- .note.nv.tkinfo           --------------------------
	.section	.note.nv.tkinfo,"",@"SHT_NOTE"
	.sectionflags	@"SHF_NOTE_NV_TKINFO"
	.tkinfo
        /*0018*/ 	.word	0x00000002
        /*0030*/ 	.string	""
        /*0030*/ 	.string	"ptxas"
        /*0030*/ 	.string	"Cuda compilation tools, release 13.0, V13.0.88"
        /*0030*/ 	.string	"Build cuda_13.0.r13.0/compiler.36424714_0"
        /*0030*/ 	.string	"-arch sm_100 -m 64 "



//--------------------- .note.nv.cuinfo           --------------------------
	.section	.note.nv.cuinfo,"",@"SHT_NOTE"
	.sectionflags	@"SHF_NOTE_NV_CUINFO"
        /*0018*/ 	.short	0x0002
        /*001a*/ 	.short	0x0064
        /*001c*/ 	.short	0x0082
	.zero		2


//--------------------- .nv.info                  --------------------------
	.section	.nv.info,"",@"SHT_CUDA_INFO"
	.align	4


	//----- nvinfo : EIATTR_REGCOUNT
	.align		4
        /*0000*/ 	.byte	0x04, 0x2f
        /*0002*/ 	.short	(.L_1 - .L_0)
	.align		4
.L_0:
        /*0004*/ 	.word	index@(_Z8k_upwindllPdS_)
        /*0008*/ 	.word	0x0000000c


	//----- nvinfo : EIATTR_FRAME_SIZE
	.align		4
.L_1:
        /*000c*/ 	.byte	0x04, 0x11
        /*000e*/ 	.short	(.L_3 - .L_2)
	.align		4
.L_2:
        /*0010*/ 	.word	index@(_Z8k_upwindllPdS_)
        /*0014*/ 	.word	0x00000000


	//----- nvinfo : EIATTR_REGCOUNT
	.align		4
.L_3:
        /*0018*/ 	.byte	0x04, 0x2f
        /*001a*/ 	.short	(.L_5 - .L_4)
	.align		4
.L_4:
        /*001c*/ 	.word	index@(_Z6k_initllddPd)
        /*0020*/ 	.word	0x00000010


	//----- nvinfo : EIATTR_FRAME_SIZE
	.align		4
.L_5:
        /*0024*/ 	.byte	0x04, 0x11
        /*0026*/ 	.short	(.L_7 - .L_6)
	.align		4
.L_6:
        /*0028*/ 	.word	index@(_Z6k_initllddPd)
        /*002c*/ 	.word	0x00000000


	//----- nvinfo : EIATTR_MIN_STACK_SIZE
	.align		4
.L_7:
        /*0030*/ 	.byte	0x04, 0x12
        /*0032*/ 	.short	(.L_9 - .L_8)
	.align		4
.L_8:
        /*0034*/ 	.word	index@(_Z6k_initllddPd)
        /*0038*/ 	.word	0x00000000


	//----- nvinfo : EIATTR_MIN_STACK_SIZE
	.align		4
.L_9:
        /*003c*/ 	.byte	0x04, 0x12
        /*003e*/ 	.short	(.L_11 - .L_10)
	.align		4
.L_10:
        /*0040*/ 	.word	index@(_Z8k_upwindllPdS_)
        /*0044*/ 	.word	0x00000000
.L_11:


//--------------------- .nv.compat                --------------------------
	.section	.nv.compat,"",@"SHT_CUDA_COMPAT_INFO"
	.align	4
        /*0000*/ 	.byte	0x02, 0x09, 0x00, 0x00, 0x02, 0x02, 0x01, 0x00, 0x02, 0x05, 0x05, 0x00, 0x03, 0x07, 0x01, 0x01
        /*0010*/ 	.byte	0x02, 0x03, 0x00, 0x00, 0x02, 0x06, 0x01, 0x00, 0x04, 0x0b, 0x08, 0x00, 0x01, 0x00, 0x00, 0x00
        /*0020*/ 	.byte	0x00, 0x00, 0x00, 0x00


//--------------------- .nv.info._Z6k_initllddPd  --------------------------
	.section	.nv.info._Z6k_initllddPd,"",@"SHT_CUDA_INFO"
	.sectionflags	@""
	.align	4


	//----- nvinfo : EIATTR_CUDA_API_VERSION
	.align		4
        /*0000*/ 	.byte	0x04, 0x37
        /*0002*/ 	.short	(.L_13 - .L_12)
.L_12:
        /*0004*/ 	.word	0x00000082


	//----- nvinfo : EIATTR_KPARAM_INFO
	.align		4
.L_13:
        /*0008*/ 	.byte	0x04, 0x17
        /*000a*/ 	.short	(.L_15 - .L_14)
.L_14:
        /*000c*/ 	.word	0x00000000
        /*0010*/ 	.short	0x0004
        /*0012*/ 	.short	0x0020
        /*0014*/ 	.byte	0x00, 0xf5, 0x21, 0x00


	//----- nvinfo : EIATTR_KPARAM_INFO
	.align		4
.L_15:
        /*0018*/ 	.byte	0x04, 0x17
        /*001a*/ 	.short	(.L_17 - .L_16)
.L_16:
        /*001c*/ 	.word	0x00000000
        /*0020*/ 	.short	0x0003
        /*0022*/ 	.short	0x0018
        /*0024*/ 	.byte	0x00, 0xf0, 0x21, 0x00


	//----- nvinfo : EIATTR_KPARAM_INFO
	.align		4
.L_17:
        /*0028*/ 	.byte	0x04, 0x17
        /*002a*/ 	.short	(.L_19 - .L_18)
.L_18:
        /*002c*/ 	.word	0x00000000
        /*0030*/ 	.short	0x0002
        /*0032*/ 	.short	0x0010
        /*0034*/ 	.byte	0x00, 0xf0, 0x21, 0x00


	//----- nvinfo : EIATTR_KPARAM_INFO
	.align		4
.L_19:
        /*0038*/ 	.byte	0x04, 0x17
        /*003a*/ 	.short	(.L_21 - .L_20)
.L_20:
        /*003c*/ 	.word	0x00000000
        /*0040*/ 	.short	0x0001
        /*0042*/ 	.short	0x0008
        /*0044*/ 	.byte	0x00, 0xf0, 0x21, 0x00


	//----- nvinfo : EIATTR_KPARAM_INFO
	.align		4
.L_21:
        /*0048*/ 	.byte	0x04, 0x17
        /*004a*/ 	.short	(.L_23 - .L_22)
.L_22:
        /*004c*/ 	.word	0x00000000
        /*0050*/ 	.short	0x0000
        /*0052*/ 	.short	0x0000
        /*0054*/ 	.byte	0x00, 0xf0, 0x21, 0x00


	//----- nvinfo : EIATTR_SPARSE_MMA_MASK
	.align		4
.L_23:
        /*0058*/ 	.byte	0x03, 0x50
        /*005a*/ 	.short	0x0000


	//----- nvinfo : EIATTR_MAXREG_COUNT
	.align		4
        /*005c*/ 	.byte	0x03, 0x1b
        /*005e*/ 	.short	0x00ff


	//----- nvinfo : EIATTR_MERCURY_ISA_VERSION
	.align		4
        /*0060*/ 	.byte	0x03, 0x5f
        /*0062*/ 	.short	0x0101


	//----- nvinfo : EIATTR_VRC_CTA_INIT_COUNT
	.align		4
        /*0064*/ 	.byte	0x02, 0x4a
	.zero		1
	.zero		1


	//----- nvinfo : EIATTR_EXIT_INSTR_OFFSETS
	.align		4
        /*0068*/ 	.byte	0x04, 0x1c
        /*006a*/ 	.short	(.L_25 - .L_24)


	//   ....[0]....
.L_24:
        /*006c*/ 	.word	0x00000080


	//   ....[1]....
        /*0070*/ 	.word	0x00000570


	//----- nvinfo : EIATTR_CRS_STACK_SIZE
	.align		4
.L_25:
        /*0074*/ 	.byte	0x04, 0x1e
        /*0076*/ 	.short	(.L_27 - .L_26)
.L_26:
        /*0078*/ 	.word	0x00000000


	//----- nvinfo : EIATTR_CBANK_PARAM_SIZE
	.align		4
.L_27:
        /*007c*/ 	.byte	0x03, 0x19
        /*007e*/ 	.short	0x0028


	//----- nvinfo : EIATTR_PARAM_CBANK
	.align		4
        /*0080*/ 	.byte	0x04, 0x0a
        /*0082*/ 	.short	(.L_29 - .L_28)
	.align		4
.L_28:
        /*0084*/ 	.word	index@(.nv.constant0._Z6k_initllddPd)
        /*0088*/ 	.short	0x0380
        /*008a*/ 	.short	0x0028


	//----- nvinfo : EIATTR_SW_WAR
	.align		4
.L_29:
        /*008c*/ 	.byte	0x04, 0x36
        /*008e*/ 	.short	(.L_31 - .L_30)
.L_30:
        /*0090*/ 	.word	0x00000008
.L_31:


//--------------------- .nv.info._Z8k_upwindllPdS_ --------------------------
	.section	.nv.info._Z8k_upwindllPdS_,"",@"SHT_CUDA_INFO"
	.sectionflags	@""
	.align	4


	//----- nvinfo : EIATTR_CUDA_API_VERSION
	.align		4
        /*0000*/ 	.byte	0x04, 0x37
        /*0002*/ 	.short	(.L_33 - .L_32)
.L_32:
        /*0004*/ 	.word	0x00000082


	//----- nvinfo : EIATTR_KPARAM_INFO
	.align		4
.L_33:
        /*0008*/ 	.byte	0x04, 0x17
        /*000a*/ 	.short	(.L_35 - .L_34)
.L_34:
        /*000c*/ 	.word	0x00000000
        /*0010*/ 	.short	0x0003
        /*0012*/ 	.short	0x0018
        /*0014*/ 	.byte	0x00, 0xf5, 0x21, 0x00


	//----- nvinfo : EIATTR_KPARAM_INFO
	.align		4
.L_35:
        /*0018*/ 	.byte	0x04, 0x17
        /*001a*/ 	.short	(.L_37 - .L_36)
.L_36:
        /*001c*/ 	.word	0x00000000
        /*0020*/ 	.short	0x0002
        /*0022*/ 	.short	0x0010
        /*0024*/ 	.byte	0x00, 0xf5, 0x21, 0x00


	//----- nvinfo : EIATTR_KPARAM_INFO
	.align		4
.L_37:
        /*0028*/ 	.byte	0x04, 0x17
        /*002a*/ 	.short	(.L_39 - .L_38)
.L_38:
        /*002c*/ 	.word	0x00000000
        /*0030*/ 	.short	0x0001
        /*0032*/ 	.short	0x0008
        /*0034*/ 	.byte	0x00, 0xf0, 0x21, 0x00


	//----- nvinfo : EIATTR_KPARAM_INFO
	.align		4
.L_39:
        /*0038*/ 	.byte	0x04, 0x17
        /*003a*/ 	.short	(.L_41 - .L_40)
.L_40:
        /*003c*/ 	.word	0x00000000
        /*0040*/ 	.short	0x0000
        /*0042*/ 	.short	0x0000
        /*0044*/ 	.byte	0x00, 0xf0, 0x21, 0x00


	//----- nvinfo : EIATTR_SPARSE_MMA_MASK
	.align		4
.L_41:
        /*0048*/ 	.byte	0x03, 0x50
        /*004a*/ 	.short	0x0000


	//----- nvinfo : EIATTR_MAXREG_COUNT
	.align		4
        /*004c*/ 	.byte	0x03, 0x1b
        /*004e*/ 	.short	0x00ff


	//----- nvinfo : EIATTR_MERCURY_ISA_VERSION
	.align		4
        /*0050*/ 	.byte	0x03, 0x5f
        /*0052*/ 	.short	0x0101


	//----- nvinfo : EIATTR_VRC_CTA_INIT_COUNT
	.align		4
        /*0054*/ 	.byte	0x02, 0x4a
	.zero		1
	.zero		1


	//----- nvinfo : EIATTR_EXIT_INSTR_OFFSETS
	.align		4
        /*0058*/ 	.byte	0x04, 0x1c
        /*005a*/ 	.short	(.L_43 - .L_42)


	//   ....[0]....
.L_42:
        /*005c*/ 	.word	0x00000080


	//   ....[1]....
        /*0060*/ 	.word	0x00000270


	//----- nvinfo : EIATTR_CBANK_PARAM_SIZE
	.align		4
.L_43:
        /*0064*/ 	.byte	0x03, 0x19
        /*0066*/ 	.short	0x0020


	//----- nvinfo : EIATTR_PARAM_CBANK
	.align		4
        /*0068*/ 	.byte	0x04, 0x0a
        /*006a*/ 	.short	(.L_45 - .L_44)
	.align		4
.L_44:
        /*006c*/ 	.word	index@(.nv.constant0._Z8k_upwindllPdS_)
        /*0070*/ 	.short	0x0380
        /*0072*/ 	.short	0x0020


	//----- nvinfo : EIATTR_SW_WAR
	.align		4
.L_45:
        /*0074*/ 	.byte	0x04, 0x36
        /*0076*/ 	.short	(.L_47 - .L_46)
.L_46:
        /*0078*/ 	.word	0x00000008
.L_47:


//--------------------- .nv.callgraph             --------------------------
	.section	.nv.callgraph,"",@"SHT_CUDA_CALLGRAPH"
	.align	4
	.sectionentsize	8
	.align		4
        /*0000*/ 	.word	0x00000000
	.align		4
        /*0004*/ 	.word	0xffffffff
	.align		4
        /*0008*/ 	.word	0x00000000
	.align		4
        /*000c*/ 	.word	0xfffffffe
	.align		4
        /*0010*/ 	.word	0x00000000
	.align		4
        /*0014*/ 	.word	0xfffffffd
	.align		4
        /*0018*/ 	.word	0x00000000
	.align		4
        /*001c*/ 	.word	0xfffffffc


//--------------------- .text._Z6k_initllddPd     --------------------------
	.section	.text._Z6k_initllddPd,"ax",@progbits
	.align	128
        .global         _Z6k_initllddPd
        .type           _Z6k_initllddPd,@function
        .size           _Z6k_initllddPd,(.L_x_4 - _Z6k_initllddPd)
        .other          _Z6k_initllddPd,@"STO_CUDA_ENTRY STV_DEFAULT"
_Z6k_initllddPd:
.text._Z6k_initllddPd:
[----:B------:R-:W-:Y:S01]  /*0000*/  LDC R1, c[0x0][0x37c] ;  /* 0x0000df00ff017b82 */ /* 0x000fe20000000800 */
[----:B------:R-:W0:Y:S01]  /*0010*/  S2R R2, SR_TID.X ;  /* 0x0000000000027919 */ /* 0x000e220000002100 */
[----:B------:R-:W0:Y:S01]  /*0020*/  LDCU UR4, c[0x0][0x360] ;  /* 0x00006c00ff0477ac */ /* 0x000e220008000800 */
[----:B------:R-:W0:Y:S01]  /*0030*/  S2R R3, SR_CTAID.X ;  /* 0x0000000000037919 */ /* 0x000e220000002500 */
[----:B------:R-:W1:Y:S01]  /*0040*/  LDCU.64 UR6, c[0x0][0x380] ;  /* 0x00007000ff0677ac */ /* 0x000e620008000a00 */
[----:B0-----:R-:W-:-:S05]  /*0050*/  IMAD R2, R3, UR4, R2 ;  /* 0x0000000403027c24 */ /* 0x001fca000f8e0202 */
[----:B-1----:R-:W-:-:S04]  /*0060*/  ISETP.GE.U32.AND P0, PT, R2, UR6, PT ;  /* 0x0000000602007c0c */ /* 0x002fc8000bf06070 */
[----:B------:R-:W-:-:S13]  /*0070*/  ISETP.GE.AND.EX P0, PT, RZ, UR7, PT, P0 ;  /* 0x00000007ff007c0c */ /* 0x000fda000bf06300 */
[----:B------:R-:W-:Y:S05]  /*0080*/  @P0 EXIT ;  /* 0x000000000000094d */ /* 0x000fea0003800000 */
[----:B------:R-:W0:Y:S01]  /*0090*/  S2R R5, SR_CTAID.Y ;  /* 0x0000000000057919 */ /* 0x000e220000002600 */
[----:B------:R-:W1:Y:S01]  /*00a0*/  LDC.64 R10, c[0x0][0x398] ;  /* 0x0000e600ff0a7b82 */ /* 0x000e620000000a00 */
[----:B------:R-:W2:Y:S01]  /*00b0*/  I2F.F64.U32 R8, R2 ;  /* 0x0000000200087312 */ /* 0x000ea20000201800 */
[----:B------:R-:W-:Y:S01]  /*00c0*/  UMOV UR4, 0xfefa39ef ;  /* 0xfefa39ef00047882 */ /* 0x000fe20000000000 */
[----:B------:R-:W-:Y:S01]  /*00d0*/  UMOV UR5, 0x3fe62e42 ;  /* 0x3fe62e4200057882 */ /* 0x000fe20000000000 */
[----:B------:R-:W-:Y:S04]  /*00e0*/  BSSY.RECONVERGENT B0, `(.L_x_0) ;  /* 0x0000040000007945 */ /* 0x000fe80003800200 */
[----:B------:R-:W2:Y:S01]  /*00f0*/  LDC.64 R12, c[0x0][0x390] ;  /* 0x0000e400ff0c7b82 */ /* 0x000ea20000000a00 */
[----:B0-----:R-:W1:Y:S01]  /*0100*/  I2F.F64.U32 R6, R5 ;  /* 0x0000000500067312 */ /* 0x001e620000201800 */
[----:B--2---:R-:W-:-:S02]  /*0110*/  DFMA R8, R8, R12, -1 ;  /* 0xbff000000808742b */ /* 0x004fc4000000000c */
[----:B-1----:R-:W-:-:S06]  /*0120*/  DFMA R6, R6, R10, -1 ;  /* 0xbff000000606742b */ /* 0x002fcc000000000a */
[----:B------:R-:W-:Y:S02]  /*0130*/  DMUL R10, R8, -50 ;  /* 0xc0490000080a7828 */ /* 0x000fe40000000000 */
[----:B------:R-:W-:-:S08]  /*0140*/  DMUL R12, R6, -50 ;  /* 0xc0490000060c7828 */ /* 0x000fd00000000000 */
[----:B------:R-:W-:-:S08]  /*0150*/  DMUL R6, R6, R12 ;  /* 0x0000000c06067228 */ /* 0x000fd00000000000 */
[----:B------:R-:W-:Y:S01]  /*0160*/  DFMA R6, R8, R10, R6 ;  /* 0x0000000a0806722b */ /* 0x000fe20000000006 */
[----:B------:R-:W-:Y:S02]  /*0170*/  IMAD.MOV.U32 R8, RZ, RZ, 0x652b82fe ;  /* 0x652b82feff087424 */ /* 0x000fe400078e00ff */
[----:B------:R-:W-:-:S06]  /*0180*/  IMAD.MOV.U32 R9, RZ, RZ, 0x3ff71547 ;  /* 0x3ff71547ff097424 */ /* 0x000fcc00078e00ff */
[----:B------:R-:W-:Y:S01]  /*0190*/  DFMA R8, R6, R8, 6.75539944105574400000e+15 ;  /* 0x433800000608742b */ /* 0x000fe20000000008 */
[----:B------:R-:W-:-:S07]  /*01a0*/  FSETP.GEU.AND P0, PT, |R7|, 4.1917929649353027344, PT ;  /* 0x4086232b0700780b */ /* 0x000fce0003f0e200 */
[----:B------:R-:W-:-:S08]  /*01b0*/  DADD R10, R8, -6.75539944105574400000e+15 ;  /* 0xc3380000080a7429 */ /* 0x000fd00000000000 */
[----:B------:R-:W-:Y:S01]  /*01c0*/  DFMA R12, R10, -UR4, R6 ;  /* 0x800000040a0c7c2b */ /* 0x000fe20008000006 */
[----:B------:R-:W-:Y:S01]  /*01d0*/  UMOV UR4, 0x3b39803f ;  /* 0x3b39803f00047882 */ /* 0x000fe20000000000 */
[----:B------:R-:W-:-:S06]  /*01e0*/  UMOV UR5, 0x3c7abc9e ;  /* 0x3c7abc9e00057882 */ /* 0x000fcc0000000000 */
[----:B------:R-:W-:Y:S01]  /*01f0*/  DFMA R10, R10, -UR4, R12 ;  /* 0x800000040a0a7c2b */ /* 0x000fe2000800000c */
[----:B------:R-:W-:Y:S01]  /*0200*/  UMOV UR4, 0x69ce2bdf ;  /* 0x69ce2bdf00047882 */ /* 0x000fe20000000000 */
[----:B------:R-:W-:Y:S01]  /*0210*/  IMAD.MOV.U32 R12, RZ, RZ, -0x35dec16 ;  /* 0xfca213eaff0c7424 */ /* 0x000fe200078e00ff */
[----:B------:R-:W-:Y:S01]  /*0220*/  UMOV UR5, 0x3e5ade15 ;  /* 0x3e5ade1500057882 */ /* 0x000fe20000000000 */
[----:B------:R-:W-:-:S06]  /*0230*/  IMAD.MOV.U32 R13, RZ, RZ, 0x3e928af3 ;  /* 0x3e928af3ff0d7424 */ /* 0x000fcc00078e00ff */
[----:B------:R-:W-:Y:S01]  /*0240*/  DFMA R12, R10, UR4, R12 ;  /* 0x000000040a0c7c2b */ /* 0x000fe2000800000c */
[----:B------:R-:W-:Y:S01]  /*0250*/  UMOV UR4, 0x62401315 ;  /* 0x6240131500047882 */ /* 0x000fe20000000000 */
[----:B------:R-:W-:-:S06]  /*0260*/  UMOV UR5, 0x3ec71dee ;  /* 0x3ec71dee00057882 */ /* 0x000fcc0000000000 */
[----:B------:R-:W-:Y:S01]  /*0270*/  DFMA R12, R10, R12, UR4 ;  /* 0x000000040a0c7e2b */ /* 0x000fe2000800000c */
        /* <DEDUP_REMOVED lines=20> */
[----:B------:R-:W-:-:S08]  /*03c0*/  DFMA R12, R10, R12, UR4 ;  /* 0x000000040a0c7e2b */ /* 0x000fd0000800000c */
[----:B------:R-:W-:-:S08]  /*03d0*/  DFMA R12, R10, R12, 1 ;  /* 0x3ff000000a0c742b */ /* 0x000fd0000000000c */
[----:B------:R-:W-:-:S10]  /*03e0*/  DFMA R12, R10, R12, 1 ;  /* 0x3ff000000a0c742b */ /* 0x000fd4000000000c */
[----:B------:R-:W-:Y:S01]  /*03f0*/  IMAD R11, R8, 0x100000, R13 ;  /* 0x00100000080b7824 */ /* 0x000fe200078e020d */
[----:B------:R-:W-:Y:S01]  /*0400*/  MOV R10, R12 ;  /* 0x0000000c000a7202 */ /* 0x000fe20000000f00 */
[----:B------:R-:W-:Y:S06]  /*0410*/  @!P0 BRA `(.L_x_1) ;  /* 0x0000000000308947 */ /* 0x000fec0003800000 */
[----:B------:R-:W-:Y:S01]  /*0420*/  FSETP.GEU.AND P1, PT, |R7|, 4.2275390625, PT ;  /* 0x408748000700780b */ /* 0x000fe20003f2e200 */
[C---:B------:R-:W-:Y:S02]  /*0430*/  DADD R10, R6.reuse, +INF ;  /* 0x7ff00000060a7429 */ /* 0x040fe40000000000 */
[----:B------:R-:W-:-:S08]  /*0440*/  DSETP.GEU.AND P0, PT, R6, RZ, PT ;  /* 0x000000ff0600722a */ /* 0x000fd00003f0e000 */
[----:B------:R-:W-:Y:S02]  /*0450*/  FSEL R10, R10, RZ, P0 ;  /* 0x000000ff0a0a7208 */ /* 0x000fe40000000000 */
[----:B------:R-:W-:Y:S02]  /*0460*/  @!P1 LEA.HI R0, R8, R8, RZ, 0x1 ;  /* 0x0000000808009211 */ /* 0x000fe400078f08ff */
[----:B------:R-:W-:Y:S02]  /*0470*/  FSEL R11, R11, RZ, P0 ;  /* 0x000000ff0b0b7208 */ /* 0x000fe40000000000 */
[----:B------:R-:W-:-:S05]  /*0480*/  @!P1 SHF.R.S32.HI R7, RZ, 0x1, R0 ;  /* 0x00000001ff079819 */ /* 0x000fca0000011400 */
[----:B------:R-:W-:Y:S02]  /*0490*/  @!P1 IMAD.IADD R6, R8, 0x1, -R7 ;  /* 0x0000000108069824 */ /* 0x000fe400078e0a07 */
[----:B------:R-:W-:-:S03]  /*04a0*/  @!P1 IMAD R13, R7, 0x100000, R13 ;  /* 0x00100000070d9824 */ /* 0x000fc600078e020d */
[----:B------:R-:W-:Y:S02]  /*04b0*/  @!P1 LEA R7, R6, 0x3ff00000, 0x14 ;  /* 0x3ff0000006079811 */ /* 0x000fe400078ea0ff */
[----:B------:R-:W-:-:S06]  /*04c0*/  @!P1 MOV R6, RZ ;  /* 0x000000ff00069202 */ /* 0x000fcc0000000f00 */
[----:B------:R-:W-:-:S11]  /*04d0*/  @!P1 DMUL R10, R12, R6 ;  /* 0x000000060c0a9228 */ /* 0x000fd60000000000 */
.L_x_1:
[----:B------:R-:W-:Y:S05]  /*04e0*/  BSYNC.RECONVERGENT B0 ;  /* 0x0000000000007941 */ /* 0x000fea0003800200 */
.L_x_0:
[----:B------:R-:W0:Y:S01]  /*04f0*/  LDCU.64 UR8, c[0x0][0x3a0] ;  /* 0x00007400ff0877ac */ /* 0x000e220008000a00 */
[----:B------:R-:W-:Y:S01]  /*0500*/  IMAD.MOV.U32 R3, RZ, RZ, RZ ;  /* 0x000000ffff037224 */ /* 0x000fe200078e00ff */
[----:B------:R-:W1:Y:S01]  /*0510*/  LDCU.64 UR4, c[0x0][0x358] ;  /* 0x00006b00ff0477ac */ /* 0x000e620008000a00 */
[----:B------:R-:W-:-:S04]  /*0520*/  IMAD.WIDE.U32 R2, R5, UR6, R2 ;  /* 0x0000000605027c25 */ /* 0x000fc8000f8e0002 */
[----:B------:R-:W-:Y:S01]  /*0530*/  IMAD R5, R5, UR7, R3 ;  /* 0x0000000705057c24 */ /* 0x000fe2000f8e0203 */
[----:B0-----:R-:W-:-:S04]  /*0540*/  LEA R4, P0, R2, UR8, 0x3 ;  /* 0x0000000802047c11 */ /* 0x001fc8000f8018ff */
[----:B------:R-:W-:-:S05]  /*0550*/  LEA.HI.X R5, R2, UR9, R5, 0x3, P0 ;  /* 0x0000000902057c11 */ /* 0x000fca00080f1c05 */
[----:B-1----:R-:W-:Y:S01]  /*0560*/  STG.E.64 desc[UR4][R4.64], R10 ;  /* 0x0000000a04007986 */ /* 0x002fe2000c101b04 */
[----:B------:R-:W-:Y:S05]  /*0570*/  EXIT ;  /* 0x000000000000794d */ /* 0x000fea0003800000 */
.L_x_2:
[----:B------:R-:W-:-:S00]  /*0580*/  BRA `(.L_x_2) ;  /* 0xfffffffc00fc7947 */ /* 0x000fc0000383ffff */
[----:B------:R-:W-:-:S00]  /*0590*/  NOP ;  /* 0x0000000000007918 */ /* 0x000fc00000000000 */
        /* <DEDUP_REMOVED lines=14> */
.L_x_4:


//--------------------- .text._Z8k_upwindllPdS_   --------------------------
	.section	.text._Z8k_upwindllPdS_,"ax",@progbits
	.align	128
        .global         _Z8k_upwindllPdS_
        .type           _Z8k_upwindllPdS_,@function
        .size           _Z8k_upwindllPdS_,(.L_x_5 - _Z8k_upwindllPdS_)
        .other          _Z8k_upwindllPdS_,@"STO_CUDA_ENTRY STV_DEFAULT"
_Z8k_upwindllPdS_:
.text._Z8k_upwindllPdS_:
        /* <DEDUP_REMOVED lines=10> */
[----:B------:R-:W-:Y:S01]  /*00a0*/  IMAD.MOV.U32 R5, RZ, RZ, RZ ;  /* 0x000000ffff057224 */ /* 0x000fe200078e00ff */
[----:B------:R-:W1:Y:S01]  /*00b0*/  LDC R0, c[0x0][0x38c] ;  /* 0x0000e300ff007b82 */ /* 0x000e620000000800 */
[----:B------:R-:W2:Y:S01]  /*00c0*/  LDCU.128 UR8, c[0x0][0x390] ;  /* 0x00007200ff0877ac */ /* 0x000ea20008000c00 */
[----:B------:R-:W3:Y:S01]  /*00d0*/  LDCU.64 UR4, c[0x0][0x358] ;  /* 0x00006b00ff0477ac */ /* 0x000ee20008000a00 */
[C---:B0-----:R-:W-:Y:S01]  /*00e0*/  ISETP.NE.AND P0, PT, R7.reuse, RZ, PT ;  /* 0x000000ff0700720c */ /* 0x041fe20003f05270 */
[C---:B------:R-:W-:Y:S02]  /*00f0*/  IMAD R9, R7.reuse, UR7, RZ ;  /* 0x0000000707097c24 */ /* 0x040fe4000f8e02ff */
[----:B------:R-:W-:Y:S01]  /*0100*/  IMAD.WIDE.U32 R2, R7, UR6, R4 ;  /* 0x0000000607027c25 */ /* 0x000fe2000f8e0004 */
[----:B-1----:R-:W-:-:S03]  /*0110*/  SEL R0, R0, RZ, !P0 ;  /* 0x000000ff00007207 */ /* 0x002fc60004000000 */
[----:B------:R-:W-:Y:S02]  /*0120*/  IMAD.IADD R3, R3, 0x1, R9 ;  /* 0x0000000103037824 */ /* 0x000fe400078e0209 */
[----:B------:R-:W-:-:S04]  /*0130*/  IMAD.SHL.U32 R8, R2, 0x8, RZ ;  /* 0x0000000802087824 */ /* 0x000fc800078e00ff */
[----:B------:R-:W0:Y:S02]  /*0140*/  @!P0 LDC R7, c[0x0][0x388] ;  /* 0x0000e200ff078b82 */ /* 0x000e240000000800 */
[----:B0-----:R-:W-:-:S04]  /*0150*/  IADD3 R7, P0, PT, R7, -0x1, RZ ;  /* 0xffffffff07077810 */ /* 0x001fc80007f1e0ff */
[----:B------:R-:W-:Y:S01]  /*0160*/  IADD3.X R0, PT, PT, R0, -0x1, RZ, P0, !PT ;  /* 0xffffffff00007810 */ /* 0x000fe200007fe4ff */
[----:B------:R-:W-:-:S04]  /*0170*/  IMAD.WIDE.U32 R4, R7, UR6, R4 ;  /* 0x0000000607047c25 */ /* 0x000fc8000f8e0004 */
[----:B------:R-:W-:Y:S01]  /*0180*/  IMAD R0, R0, UR6, RZ ;  /* 0x0000000600007c24 */ /* 0x000fe2000f8e02ff */
[----:B--2---:R-:W-:-:S03]  /*0190*/  LEA R6, P1, R4, UR8, 0x3 ;  /* 0x0000000804067c11 */ /* 0x004fc6000f8218ff */
[----:B------:R-:W-:Y:S01]  /*01a0*/  IMAD R7, R7, UR7, R0 ;  /* 0x0000000707077c24 */ /* 0x000fe2000f8e0200 */
[----:B------:R-:W-:Y:S02]  /*01b0*/  SHF.L.U64.HI R0, R2, 0x3, R3 ;  /* 0x0000000302007819 */ /* 0x000fe40000010203 */
[----:B------:R-:W-:Y:S01]  /*01c0*/  IADD3 R2, P0, PT, R8, UR8, RZ ;  /* 0x0000000808027c10 */ /* 0x000fe2000ff1e0ff */
[----:B------:R-:W-:-:S03]  /*01d0*/  IMAD.IADD R5, R5, 0x1, R7 ;  /* 0x0000000105057824 */ /* 0x000fc600078e0207 */
[----:B------:R-:W-:Y:S02]  /*01e0*/  IADD3.X R3, PT, PT, R0, UR9, RZ, P0, !PT ;  /* 0x0000000900037c10 */ /* 0x000fe400087fe4ff */
[----:B------:R-:W-:-:S04]  /*01f0*/  LEA.HI.X R7, R4, UR9, R5, 0x3, P1 ;  /* 0x0000000904077c11 */ /* 0x000fc800088f1c05 */
[----:B---3--:R-:W2:Y:S04]  /*0200*/  LDG.E.64 R2, desc[UR4][R2.64] ;  /* 0x0000000402027981 */ /* 0x008ea8000c1e1b00 */
[----:B------:R-:W2:Y:S01]  /*0210*/  LDG.E.64 R4, desc[UR4][R6.64] ;  /* 0x0000000406047981 */ /* 0x000ea2000c1e1b00 */
[----:B------:R-:W-:-:S04]  /*0220*/  IADD3 R8, P0, PT, R8, UR10, RZ ;  /* 0x0000000a08087c10 */ /* 0x000fc8000ff1e0ff */
[----:B------:R-:W-:Y:S01]  /*0230*/  IADD3.X R9, PT, PT, R0, UR11, RZ, P0, !PT ;  /* 0x0000000b00097c10 */ /* 0x000fe200087fe4ff */
[----:B--2---:R-:W-:-:S08]  /*0240*/  DADD R4, R2, -R4 ;  /* 0x0000000002047229 */ /* 0x004fd00000000804 */
[----:B------:R-:W-:-:S07]  /*0250*/  DFMA R4, R4, -0.5, R2 ;  /* 0xbfe000000404782b */ /* 0x000fce0000000002 */
[----:B------:R-:W-:Y:S01]  /*0260*/  STG.E.64 desc[UR4][R8.64], R4 ;  /* 0x0000000408007986 */ /* 0x000fe2000c101b04 */
[----:B------:R-:W-:Y:S05]  /*0270*/  EXIT ;  /* 0x000000000000794d */ /* 0x000fea0003800000 */
.L_x_3:
        /* <DEDUP_REMOVED lines=16> */
.L_x_5:


//--------------------- .nv.shared.reserved.0     --------------------------
	.section	.nv.shared.reserved.0,"aw",@nobits
	.weak		__nv_reservedSMEM_offset_0_alias
	.size		__nv_reservedSMEM_offset_0_alias, 0, 64
	.other		__nv_reservedSMEM_offset_0_alias,@"STO_CUDA_RESERVED_SHARED STV_DEFAULT"
__nv_reservedSMEM_offset_0_alias:
	.zero		0
	.zero		64


//--------------------- .nv.constant0._Z6k_initllddPd --------------------------
	.section	.nv.constant0._Z6k_initllddPd,"a",@progbits
	.sectionflags	@""
	.align	4
.nv.constant0._Z6k_initllddPd:
	.zero		936


//--------------------- .nv.constant0._Z8k_upwindllPdS_ --------------------------
	.section	.nv.constant0._Z8k_upwindllPdS_,"a",@progbits
	.sectionflags	@""
	.align	4
.nv.constant0._Z8k_upwindllPdS_:
	.zero		928


//--------------------- SYMBOLS --------------------------

	.type		.nv.reservedSmem.offset0,@object
	.size		.nv.reservedSmem.offset0,0x4
